//
// Generated by NVIDIA NVVM Compiler
//
// Compiler Build ID: CL-36424714
// Cuda compilation tools, release 13.0, V13.0.88
// Based on NVVM 20.0.0
//

.version 9.0
.target sm_100
.address_size 64

	// .globl	_Z17init_input_kernelPfii

.visible .entry _Z17init_input_kernelPfii(
	.param .u64 .ptr .align 1 _Z17init_input_kernelPfii_param_0,
	.param .u32 _Z17init_input_kernelPfii_param_1,
	.param .u32 _Z17init_input_kernelPfii_param_2
)
{
	.reg .pred 	%p<2>;
	.reg .b32 	%r<7>;
	.reg .b32 	%f<4>;
	.reg .b64 	%rd<5>;

	ld.param.u64 	%rd1, [_Z17init_input_kernelPfii_param_0];
	ld.param.u32 	%r3, [_Z17init_input_kernelPfii_param_1];
	ld.param.u32 	%r2, [_Z17init_input_kernelPfii_param_2];
	mov.u32 	%r4, %ctaid.x;
	mov.u32 	%r5, %ntid.x;
	mov.u32 	%r6, %tid.x;
	mad.lo.s32 	%r1, %r4, %r5, %r6;
	setp.ge.s32 	%p1, %r1, %r3;
	@%p1 bra 	$L__BB0_2;
	cvta.to.global.u64 	%rd2, %rd1;
	cvt.rn.f32.s32 	%f1, %r2;
	cvt.rn.f32.s32 	%f2, %r1;
	fma.rn.f32 	%f3, %f1, 0f42C80000, %f2;
	mul.wide.s32 	%rd3, %r1, 4;
	add.s64 	%rd4, %rd2, %rd3;
	st.global.f32 	[%rd4], %f3;
$L__BB0_2:
	ret;

}


// ===== COMPILED SASS (sm_100) =====

	.target	sm_100

	.elftype	@"ET_EXEC"


//--------------------- .note.nv.tkinfo           --------------------------
	.section	.note.nv.tkinfo,"",@"SHT_NOTE"
	.sectionflags	@"SHF_NOTE_NV_TKINFO"
	.tkinfo
        /*0018*/ 	.word	0x00000002
        /*0030*/ 	.string	""
        /*0030*/ 	.string	"ptxas"
        /*0030*/ 	.string	"Cuda compilation tools, release 13.0, V13.0.88"
        /*0030*/ 	.string	"Build cuda_13.0.r13.0/compiler.36424714_0"
        /*0030*/ 	.string	"-arch sm_100 -m 64 "



//--------------------- .note.nv.cuinfo           --------------------------
	.section	.note.nv.cuinfo,"",@"SHT_NOTE"
	.sectionflags	@"SHF_NOTE_NV_CUINFO"
        /*0018*/ 	.short	0x0002
        /*001a*/ 	.short	0x0064
        /*001c*/ 	.short	0x0082
	.zero		2


//--------------------- .nv.info                  --------------------------
	.section	.nv.info,"",@"SHT_CUDA_INFO"
	.align	4


	//----- nvinfo : EIATTR_REGCOUNT
	.align		4
        /*0000*/ 	.byte	0x04, 0x2f
        /*0002*/ 	.short	(.L_1 - .L_0)
	.align		4
.L_0:
        /*0004*/ 	.word	index@(_Z17init_input_kernelPfii)
        /*0008*/ 	.word	0x0000000a


	//----- nvinfo : EIATTR_FRAME_SIZE
	.align		4
.L_1:
        /*000c*/ 	.byte	0x04, 0x11
        /*000e*/ 	.short	(.L_3 - .L_2)
	.align		4
.L_2:
        /*0010*/ 	.word	index@(_Z17init_input_kernelPfii)
        /*0014*/ 	.word	0x00000000


	//----- nvinfo : EIATTR_MIN_STACK_SIZE
	.align		4
.L_3:
        /*0018*/ 	.byte	0x04, 0x12
        /*001a*/ 	.short	(.L_5 - .L_4)
	.align		4
.L_4:
        /*001c*/ 	.word	index@(_Z17init_input_kernelPfii)
        /*0020*/ 	.word	0x00000000
.L_5:


//--------------------- .nv.compat                --------------------------
	.section	.nv.compat,"",@"SHT_CUDA_COMPAT_INFO"
	.align	4
        /*0000*/ 	.byte	0x02, 0x09, 0x00, 0x00, 0x02, 0x02, 0x01, 0x00, 0x02, 0x05, 0x05, 0x00, 0x03, 0x07, 0x01, 0x01
        /*0010*/ 	.byte	0x02, 0x03, 0x00, 0x00, 0x02, 0x06, 0x01, 0x00, 0x04, 0x0b, 0x08, 0x00, 0x09, 0x00, 0x00, 0x00
        /*0020*/ 	.byte	0x00, 0x00, 0x00, 0x00


//--------------------- .nv.info._Z17init_input_kernelPfii --------------------------
	.section	.nv.info._Z17init_input_kernelPfii,"",@"SHT_CUDA_INFO"
	.sectionflags	@""
	.align	4


	//----- nvinfo : EIATTR_CUDA_API_VERSION
	.align		4
        /*0000*/ 	.byte	0x04, 0x37
        /*0002*/ 	.short	(.L_7 - .L_6)
.L_6:
        /*0004*/ 	.word	0x00000082


	//----- nvinfo : EIATTR_KPARAM_INFO
	.align		4
.L_7:
        /*0008*/ 	.byte	0x04, 0x17
        /*000a*/ 	.short	(.L_9 - .L_8)
.L_8:
        /*000c*/ 	.word	0x00000000
        /*0010*/ 	.short	0x0002
        /*0012*/ 	.short	0x000c
        /*0014*/ 	.byte	0x00, 0xf0, 0x11, 0x00


	//----- nvinfo : EIATTR_KPARAM_INFO
	.align		4
.L_9:
        /*0018*/ 	.byte	0x04, 0x17
        /*001a*/ 	.short	(.L_11 - .L_10)
.L_10:
        /*001c*/ 	.word	0x00000000
        /*0020*/ 	.short	0x0001
        /*0022*/ 	.short	0x0008
        /*0024*/ 	.byte	0x00, 0xf0, 0x11, 0x00


	//----- nvinfo : EIATTR_KPARAM_INFO
	.align		4
.L_11:
        /*0028*/ 	.byte	0x04, 0x17
        /*002a*/ 	.short	(.L_13 - .L_12)
.L_12:
        /*002c*/ 	.word	0x00000000
        /*0030*/ 	.short	0x0000
        /*0032*/ 	.short	0x0000
        /*0034*/ 	.byte	0x00, 0xf5, 0x21, 0x00


	//----- nvinfo : EIATTR_SPARSE_MMA_MASK
	.align		4
.L_13:
        /*0038*/ 	.byte	0x03, 0x50
        /*003a*/ 	.short	0x0000


	//----- nvinfo : EIATTR_MAXREG_COUNT
	.align		4
        /*003c*/ 	.byte	0x03, 0x1b
        /*003e*/ 	.short	0x00ff


	//----- nvinfo : EIATTR_MERCURY_ISA_VERSION
	.align		4
        /*0040*/ 	.byte	0x03, 0x5f
        /*0042*/ 	.short	0x0101


	//----- nvinfo : EIATTR_VRC_CTA_INIT_COUNT
	.align		4
        /*0044*/ 	.byte	0x02, 0x4a
	.zero		1
	.zero		1


	//----- nvinfo : EIATTR_EXIT_INSTR_OFFSETS
	.align		4
        /*0048*/ 	.byte	0x04, 0x1c
        /*004a*/ 	.short	(.L_15 - .L_14)


	//   ....[0]....
.L_14:
        /*004c*/ 	.word	0x00000070


	//   ....[1]....
        /*0050*/ 	.word	0x00000100


	//----- nvinfo : EIATTR_CBANK_PARAM_SIZE
	.align		4
.L_15:
        /*0054*/ 	.byte	0x03, 0x19
        /*0056*/ 	.short	0x0010


	//----- nvinfo : EIATTR_PARAM_CBANK
	.align		4
        /*0058*/ 	.byte	0x04, 0x0a
        /*005a*/ 	.short	(.L_17 - .L_16)
	.align		4
.L_16:
        /*005c*/ 	.word	index@(.nv.constant0._Z17init_input_kernelPfii)
        /*0060*/ 	.short	0x0380
        /*0062*/ 	.short	0x0010


	//----- nvinfo : EIATTR_SW_WAR
	.align		4
.L_17:
        /*0064*/ 	.byte	0x04, 0x36
        /*0066*/ 	.short	(.L_19 - .L_18)
.L_18:
        /*0068*/ 	.word	0x00000008
.L_19:


//--------------------- .nv.callgraph             --------------------------
	.section	.nv.callgraph,"",@"SHT_CUDA_CALLGRAPH"
	.align	4
	.sectionentsize	8
	.align		4
        /*0000*/ 	.word	0x00000000
	.align		4
        /*0004*/ 	.word	0xffffffff
	.align		4
        /*0008*/ 	.word	0x00000000
	.align		4
        /*000c*/ 	.word	0xfffffffe
	.align		4
        /*0010*/ 	.word	0x00000000
	.align		4
        /*0014*/ 	.word	0xfffffffd
	.align		4
        /*0018*/ 	.word	0x00000000
	.align		4
        /*001c*/ 	.word	0xfffffffc


//--------------------- .text._Z17init_input_kernelPfii --------------------------
	.section	.text._Z17init_input_kernelPfii,"ax",@progbits
	.align	128
        .global         _Z17init_input_kernelPfii
        .type           _Z17init_input_kernelPfii,@function
        .size           _Z17init_input_kernelPfii,(.L_x_1 - _Z17init_input_kernelPfii)
        .other          _Z17init_input_kernelPfii,@"STO_CUDA_ENTRY STV_DEFAULT"
_Z17init_input_kernelPfii:
.text._Z17init_input_kernelPfii:
[----:B------:R-:W-:Y:S01]  /*0000*/  LDC R1, c[0x0][0x37c] ;  /* 0x0000df00ff017b82 */ /* 0x000fe20000000800 */
[----:B------:R-:W0:Y:S07]  /*0010*/  S2R R0, SR_TID.X ;  /* 0x0000000000007919 */ /* 0x000e2e0000002100 */
[----:B------:R-:W0:Y:S01]  /*0020*/  S2UR UR4, SR_CTAID.X ;  /* 0x00000000000479c3 */ /* 0x000e220000002500 */
[----:B------:R-:W1:Y:S07]  /*0030*/  LDCU UR5, c[0x0][0x388] ;  /* 0x00007100ff0577ac */ /* 0x000e6e0008000800 */
[----:B------:R-:W0:Y:S02]  /*0040*/  LDC R5, c[0x0][0x360] ;  /* 0x0000d800ff057b82 */ /* 0x000e240000000800 */
[----:B0-----:R-:W-:-:S05]  /*0050*/  IMAD R5, R5, UR4, R0 ;  /* 0x0000000405057c24 */ /* 0x001fca000f8e0200 */
[----:B-1----:R-:W-:-:S13]  /*0060*/  ISETP.GE.AND P0, PT, R5, UR5, PT ;  /* 0x0000000505007c0c */ /* 0x002fda000bf06270 */
[----:B------:R-:W-:Y:S05]  /*0070*/  @P0 EXIT ;  /* 0x000000000000094d */ /* 0x000fea0003800000 */
[----:B------:R-:W0:Y:S01]  /*0080*/  LDC.64 R2, c[0x0][0x380] ;  /* 0x0000e000ff027b82 */ /* 0x000e220000000a00 */
[----:B------:R-:W1:Y:S01]  /*0090*/  LDCU UR6, c[0x0][0x38c] ;  /* 0x00007180ff0677ac */ /* 0x000e620008000800 */
[----:B------:R-:W-:Y:S01]  /*00a0*/  I2FP.F32.S32 R7, R5 ;  /* 0x0000000500077245 */ /* 0x000fe20000201400 */
[----:B------:R-:W2:Y:S01]  /*00b0*/  LDCU.64 UR4, c[0x0][0x358] ;  /* 0x00006b00ff0477ac */ /* 0x000ea20008000a00 */
[----:B-1----:R-:W-:Y:S01]  /*00c0*/  I2FP.F32.S32 R0, UR6 ;  /* 0x0000000600007c45 */ /* 0x002fe20008201400 */
[----:B0-----:R-:W-:-:S04]  /*00d0*/  IMAD.WIDE R2, R5, 0x4, R2 ;  /* 0x0000000405027825 */ /* 0x001fc800078e0202 */
[----:B------:R-:W-:-:S05]  /*00e0*/  FFMA R7, R0, 100, R7 ;  /* 0x42c8000000077823 */ /* 0x000fca0000000007 */
[----:B--2---:R-:W-:Y:S01]  /*00f0*/  STG.E desc[UR4][R2.64], R7 ;  /* 0x0000000702007986 */ /* 0x004fe2000c101904 */
[----:B------:R-:W-:Y:S05]  /*0100*/  EXIT ;  /* 0x000000000000794d */ /* 0x000fea0003800000 */
.L_x_0:
[----:B------:R-:W-:-:S00]  /*0110*/  BRA `(.L_x_0) ;  /* 0xfffffffc00fc7947 */ /* 0x000fc0000383ffff */
[----:B------:R-:W-:-:S00]  /*0120*/  NOP ;  /* 0x0000000000007918 */ /* 0x000fc00000000000 */
        /* <DEDUP_REMOVED lines=13> */
.L_x_1:


//--------------------- .nv.shared.reserved.0     --------------------------
	.section	.nv.shared.reserved.0,"aw",@nobits
	.weak		__nv_reservedSMEM_offset_0_alias
	.size		__nv_reservedSMEM_offset_0_alias, 0, 64
	.other		__nv_reservedSMEM_offset_0_alias,@"STO_CUDA_RESERVED_SHARED STV_DEFAULT"
__nv_reservedSMEM_offset_0_alias:
	.zero		0
	.zero		64


//--------------------- .nv.constant0._Z17init_input_kernelPfii --------------------------
	.section	.nv.constant0._Z17init_input_kernelPfii,"a",@progbits
	.sectionflags	@""
	.align	4
.nv.constant0._Z17init_input_kernelPfii:
	.zero		912


//--------------------- SYMBOLS --------------------------

	.type		.nv.reservedSmem.offset0,@object
	.size		.nv.reservedSmem.offset0,0x4
